	.headerflags	@"EF_CUDA_TEXMODE_UNIFIED EF_CUDA_64BIT_ADDRESS EF_CUDA_ACCELERATORS EF_CUDA_SM90 EF_CUDA_VIRTUAL_SM(EF_CUDA_SM90)"
	.elftype	@"ET_EXEC"


//--------------------- .nv.info                  --------------------------
	.section	.nv.info,"",@"SHT_CUDA_INFO"
	.align	4


	//----- nvinfo : EIATTR_REGCOUNT
	.align		4
        /*0000*/ 	.byte	0x04, 0x2f
        /*0002*/ 	.short	(.L_1 - .L_0)
	.align		4
.L_0:
        /*0004*/ 	.word	index@(triton_poi_fused_convolution_leaky_relu_31)
        /*0008*/ 	.word	0x00000014


	//----- nvinfo : EIATTR_MIN_STACK_SIZE
	.align		4
.L_1:
        /*000c*/ 	.byte	0x04, 0x12
        /*000e*/ 	.short	(.L_3 - .L_2)
	.align		4
.L_2:
        /*0010*/ 	.word	index@(triton_poi_fused_convolution_leaky_relu_31)
        /*0014*/ 	.word	0x00000000


	//----- nvinfo : EIATTR_FRAME_SIZE
	.align		4
.L_3:
        /*0018*/ 	.byte	0x04, 0x11
        /*001a*/ 	.short	(.L_5 - .L_4)
	.align		4
.L_4:
        /*001c*/ 	.word	index@(triton_poi_fused_convolution_leaky_relu_31)
        /*0020*/ 	.word	0x00000000


	//----- nvinfo : EIATTR_MIN_STACK_SIZE
	.align		4
.L_5:
        /*0024*/ 	.byte	0x04, 0x12
        /*0026*/ 	.short	(.L_7 - .L_6)
	.align		4
.L_6:
        /*0028*/ 	.word	index@(triton_poi_fused_convolution_leaky_relu_31)
        /*002c*/ 	.word	0x00000000
.L_7:


//--------------------- .nv.info.triton_poi_fused_convolution_leaky_relu_31 --------------------------
	.section	.nv.info.triton_poi_fused_convolution_leaky_relu_31,"",@"SHT_CUDA_INFO"
	.sectionflags	@""
	.align	4


	//----- nvinfo : EIATTR_CUDA_API_VERSION
	.align		4
        /*0000*/ 	.byte	0x04, 0x37
        /*0002*/ 	.short	(.L_9 - .L_8)
.L_8:
        /*0004*/ 	.word	0x0000007c


	//----- nvinfo : EIATTR_KPARAM_INFO
	.align		4
.L_9:
        /*0008*/ 	.byte	0x04, 0x17
        /*000a*/ 	.short	(.L_11 - .L_10)
.L_10:
        /*000c*/ 	.word	0x00000000
        /*0010*/ 	.short	0x0005
        /*0012*/ 	.short	0x0028
        /*0014*/ 	.byte	0x00, 0xf0, 0x11, 0x00


	//----- nvinfo : EIATTR_KPARAM_INFO
	.align		4
.L_11:
        /*0018*/ 	.byte	0x04, 0x17
        /*001a*/ 	.short	(.L_13 - .L_12)
.L_12:
        /*001c*/ 	.word	0x00000000
        /*0020*/ 	.short	0x0004
        /*0022*/ 	.short	0x0020
        /*0024*/ 	.byte	0x00, 0xf4, 0x21, 0x00


	//----- nvinfo : EIATTR_KPARAM_INFO
	.align		4
.L_13:
        /*0028*/ 	.byte	0x04, 0x17
        /*002a*/ 	.short	(.L_15 - .L_14)
.L_14:
        /*002c*/ 	.word	0x00000000
        /*0030*/ 	.short	0x0003
        /*0032*/ 	.short	0x0018
        /*0034*/ 	.byte	0x00, 0xf4, 0x21, 0x00


	//----- nvinfo : EIATTR_KPARAM_INFO
	.align		4
.L_15:
        /*0038*/ 	.byte	0x04, 0x17
        /*003a*/ 	.short	(.L_17 - .L_16)
.L_16:
        /*003c*/ 	.word	0x00000000
        /*0040*/ 	.short	0x0002
        /*0042*/ 	.short	0x0010
        /*0044*/ 	.byte	0x00, 0xf4, 0x21, 0x00


	//----- nvinfo : EIATTR_KPARAM_INFO
	.align		4
.L_17:
        /*0048*/ 	.byte	0x04, 0x17
        /*004a*/ 	.short	(.L_19 - .L_18)
.L_18:
        /*004c*/ 	.word	0x00000000
        /*0050*/ 	.short	0x0001
        /*0052*/ 	.short	0x0008
        /*0054*/ 	.byte	0x00, 0xf4, 0x21, 0x00


	//----- nvinfo : EIATTR_KPARAM_INFO
	.align		4
.L_19:
        /*0058*/ 	.byte	0x04, 0x17
        /*005a*/ 	.short	(.L_21 - .L_20)
.L_20:
        /*005c*/ 	.word	0x00000000
        /*0060*/ 	.short	0x0000
        /*0062*/ 	.short	0x0000
        /*0064*/ 	.byte	0x00, 0xf4, 0x21, 0x00


	//----- nvinfo : EIATTR_SPARSE_MMA_MASK
	.align		4
.L_21:
        /*0068*/ 	.byte	0x03, 0x50
        /*006a*/ 	.short	0x0000


	//----- nvinfo : EIATTR_MAXREG_COUNT
	.align		4
        /*006c*/ 	.byte	0x03, 0x1b
        /*006e*/ 	.short	0x00ff


	//----- nvinfo : EIATTR_EXIT_INSTR_OFFSETS
	.align		4
        /*0070*/ 	.byte	0x04, 0x1c
        /*0072*/ 	.short	(.L_23 - .L_22)


	//   ....[0]....
.L_22:
        /*0074*/ 	.word	0x000002c0


	//   ....[1]....
        /*0078*/ 	.word	0x000002e0


	//----- nvinfo : EIATTR_REQNTID
	.align		4
.L_23:
        /*007c*/ 	.byte	0x04, 0x10
        /*007e*/ 	.short	(.L_25 - .L_24)
.L_24:
        /*0080*/ 	.word	0x00000080
        /*0084*/ 	.word	0x00000001
        /*0088*/ 	.word	0x00000001


	//----- nvinfo : EIATTR_CBANK_PARAM_SIZE
	.align		4
.L_25:
        /*008c*/ 	.byte	0x03, 0x19
        /*008e*/ 	.short	0x002c


	//----- nvinfo : EIATTR_PARAM_CBANK
	.align		4
        /*0090*/ 	.byte	0x04, 0x0a
        /*0092*/ 	.short	(.L_27 - .L_26)
	.align		4
.L_26:
        /*0094*/ 	.word	index@(.nv.constant0.triton_poi_fused_convolution_leaky_relu_31)
        /*0098*/ 	.short	0x0210
        /*009a*/ 	.short	0x002c


	//----- nvinfo : EIATTR_SW_WAR
	.align		4
.L_27:
        /*009c*/ 	.byte	0x04, 0x36
        /*009e*/ 	.short	(.L_29 - .L_28)
.L_28:
        /*00a0*/ 	.word	0x00000008
.L_29:


//--------------------- .nv.callgraph             --------------------------
	.section	.nv.callgraph,"",@"SHT_CUDA_CALLGRAPH"
	.align	4
	.sectionentsize	8
	.align		4
        /*0000*/ 	.word	0x00000000
	.align		4
        /*0004*/ 	.word	0xffffffff
	.align		4
        /*0008*/ 	.word	0x00000000
	.align		4
        /*000c*/ 	.word	0xfffffffe
	.align		4
        /*0010*/ 	.word	0x00000000
	.align		4
        /*0014*/ 	.word	0xfffffffd
	.align		4
        /*0018*/ 	.word	0x00000000
	.align		4
        /*001c*/ 	.word	0xfffffffc


//--------------------- .text.triton_poi_fused_convolution_leaky_relu_31 --------------------------
	.section	.text.triton_poi_fused_convolution_leaky_relu_31,"ax",@progbits
	.align	128
        .global         triton_poi_fused_convolution_leaky_relu_31
        .type           triton_poi_fused_convolution_leaky_relu_31,@function
        .size           triton_poi_fused_convolution_leaky_relu_31,(.L_x_1 - triton_poi_fused_convolution_leaky_relu_31)
        .other          triton_poi_fused_convolution_leaky_relu_31,@"STO_CUDA_ENTRY STV_DEFAULT"
triton_poi_fused_convolution_leaky_relu_31:
.text.triton_poi_fused_convolution_leaky_relu_31:
[----:B------:R-:W0:Y:S02]  /*0000*/  LDC R1, c[0x0][0x28] ;  /* 0x00000a00ff017b82 */ /* 0x000e240000000800 */
[----:B------:R-:W1:Y:S01]  /*0010*/  S2R R0, SR_TID.X ;  /* 0x0000000000007919 */ /* 0x000e620000002100 */
[----:B------:R-:W2:Y:S01]  /*0020*/  LDC.64 R4, c[0x0][0x220] ;  /* 0x00008800ff047b82 */ /* 0x000ea20000000a00 */
[----:B------:R-:W-:Y:S01]  /*0030*/  IMAD.MOV.U32 R13, RZ, RZ, RZ ;  /* 0x000000ffff0d7224 */ /* 0x000fe200078e00ff */
[----:B------:R-:W-:Y:S01]  /*0040*/  ULDC.64 UR4, c[0x0][0x208] ;  /* 0x0000820000047ab9 */ /* 0x000fe20000000a00 */
[----:B------:R-:W3:Y:S05]  /*0050*/  S2R R11, SR_CTAID.X ;  /* 0x00000000000b7919 */ /* 0x000eea0000002500 */
[----:B------:R-:W4:Y:S01]  /*0060*/  LDC.64 R2, c[0x0][0x210] ;  /* 0x00008400ff027b82 */ /* 0x000f220000000a00 */
[----:B------:R-:W-:Y:S01]  /*0070*/  IMAD.MOV.U32 R10, RZ, RZ, RZ ;  /* 0x000000ffff0a7224 */ /* 0x000fe200078e00ff */
[----:B------:R-:W-:Y:S01]  /*0080*/  ULDC.64 UR6, c[0x0][0x228] ;  /* 0x00008a0000067ab9 */ /* 0x000fe20000000a00 */
[----:B-1----:R-:W-:-:S05]  /*0090*/  LOP3.LUT R0, R0, 0x7f, RZ, 0xc0, !PT ;  /* 0x0000007f00007812 */ /* 0x002fca00078ec0ff */
[----:B---3--:R-:W-:-:S04]  /*00a0*/  IMAD R11, R11, 0x80, R0 ;  /* 0x000000800b0b7824 */ /* 0x008fc800078e0200 */
[C---:B------:R-:W-:Y:S01]  /*00b0*/  IMAD.HI R0, R11.reuse, 0x38e38e39, RZ ;  /* 0x38e38e390b007827 */ /* 0x040fe200078e02ff */
[----:B------:R-:W-:-:S03]  /*00c0*/  ISETP.GE.AND P0, PT, R11, 0x2400, PT ;  /* 0x000024000b00780c */ /* 0x000fc60003f06270 */
[----:B----4-:R-:W-:Y:S01]  /*00d0*/  IMAD.WIDE R2, R11, 0x4, R2 ;  /* 0x000000040b027825 */ /* 0x010fe200078e0202 */
[----:B------:R-:W-:-:S04]  /*00e0*/  SHF.R.S32.HI R7, RZ, 0x1, R0 ;  /* 0x00000001ff077819 */ /* 0x000fc80000011400 */
[----:B------:R-:W-:Y:S02]  /*00f0*/  LEA.HI R0, R0, R7, RZ, 0x1 ;  /* 0x0000000700007211 */ /* 0x000fe400078f08ff */
[----:B------:R-:W1:Y:S02]  /*0100*/  LDC.64 R6, c[0x0][0x218] ;  /* 0x00008600ff067b82 */ /* 0x000e640000000a00 */
[----:B------:R-:W-:-:S04]  /*0110*/  SHF.R.S32.HI R9, RZ, 0x1f, R0 ;  /* 0x0000001fff097819 */ /* 0x000fc80000011400 */
[----:B------:R-:W-:-:S04]  /*0120*/  LEA.HI R9, R9, R0, RZ, 0x8 ;  /* 0x0000000009097211 */ /* 0x000fc800078f40ff */
[----:B------:R-:W-:-:S05]  /*0130*/  LOP3.LUT R9, R9, 0xffffff00, RZ, 0xc0, !PT ;  /* 0xffffff0009097812 */ /* 0x000fca00078ec0ff */
[----:B------:R-:W-:Y:S02]  /*0140*/  IMAD.IADD R9, R0, 0x1, -R9 ;  /* 0x0000000100097824 */ /* 0x000fe400078e0a09 */
[----:B------:R-:W-:Y:S02]  /*0150*/  IMAD.MOV.U32 R0, RZ, RZ, RZ ;  /* 0x000000ffff007224 */ /* 0x000fe400078e00ff */
[----:B--2---:R-:W-:-:S04]  /*0160*/  IMAD.WIDE R4, R9, 0x4, R4 ;  /* 0x0000000409047825 */ /* 0x004fc800078e0204 */
[----:B------:R-:W2:Y:S04]  /*0170*/  @!P0 LDG.E R0, desc[UR4][R2.64] ;  /* 0x0000000402008981 */ /* 0x000ea8000c1e1900 */
[----:B------:R3:W2:Y:S01]  /*0180*/  @!P0 LDG.E.EL R13, desc[UR4][R4.64] ;  /* 0x00000004040d8981 */ /* 0x0006a2000c2e1900 */
[----:B-1----:R-:W-:-:S05]  /*0190*/  IMAD.WIDE R6, R11, 0x4, R6 ;  /* 0x000000040b067825 */ /* 0x002fca00078e0206 */
[----:B------:R-:W4:Y:S01]  /*01a0*/  @!P0 LDG.E R10, desc[UR4][R6.64] ;  /* 0x00000004060a8981 */ /* 0x000f22000c1e1900 */
[----:B------:R-:W-:Y:S02]  /*01b0*/  SHF.R.S32.HI R12, RZ, 0x1f, R11 ;  /* 0x0000001fff0c7819 */ /* 0x000fe4000001140b */
[----:B------:R-:W-:-:S04]  /*01c0*/  IADD3 R8, P2, R11, UR6, RZ ;  /* 0x000000060b087c10 */ /* 0x000fc8000ff5e0ff */
[----:B------:R-:W-:Y:S01]  /*01d0*/  IADD3.X R9, R12, UR7, RZ, P2, !PT ;  /* 0x000000070c097c10 */ /* 0x000fe200097fe4ff */
[----:B------:R-:W-:Y:S02]  /*01e0*/  ULDC.64 UR6, c[0x0][0x230] ;  /* 0x00008c0000067ab9 */ /* 0x000fe40000000a00 */
[----:B---3--:R-:W-:-:S04]  /*01f0*/  IADD3 R4, P2, R11, UR6, RZ ;  /* 0x000000060b047c10 */ /* 0x008fc8000ff5e0ff */
[----:B------:R-:W-:Y:S02]  /*0200*/  IADD3.X R5, R12, UR7, RZ, P2, !PT ;  /* 0x000000070c057c10 */ /* 0x000fe400097fe4ff */
[----:B--2---:R-:W-:Y:S01]  /*0210*/  FSETP.GT.AND P1, PT, R0, -R13, PT ;  /* 0x8000000d0000720b */ /* 0x004fe20003f24000 */
[----:B------:R-:W-:-:S03]  /*0220*/  FADD R15, R13, R0 ;  /* 0x000000000d0f7221 */ /* 0x000fc60000000000 */
[----:B------:R-:W-:Y:S02]  /*0230*/  SEL R11, RZ, 0x1, !P1 ;  /* 0x00000001ff0b7807 */ /* 0x000fe40004800000 */
[----:B----4-:R-:W-:Y:S01]  /*0240*/  FSETP.GT.AND P3, PT, R13, -R10, PT ;  /* 0x8000000a0d00720b */ /* 0x010fe20003f64000 */
[----:B------:R-:W-:Y:S02]  /*0250*/  FADD R13, R10, R13 ;  /* 0x0000000d0a0d7221 */ /* 0x000fe40000000000 */
[----:B------:R1:W-:Y:S01]  /*0260*/  @!P0 STG.E.U8 desc[UR4][R8.64], R11 ;  /* 0x0000000b08008986 */ /* 0x0003e2000c101104 */
[----:B------:R-:W-:-:S03]  /*0270*/  SEL R17, RZ, 0x1, !P3 ;  /* 0x00000001ff117807 */ /* 0x000fc60005800000 */
[----:B------:R-:W-:-:S05]  /*0280*/  @!P1 FMUL R15, R15, 0.10000000149011611938 ;  /* 0x3dcccccd0f0f9820 */ /* 0x000fca0000400000 */
[----:B------:R1:W-:Y:S01]  /*0290*/  @!P0 STG.E desc[UR4][R2.64], R15 ;  /* 0x0000000f02008986 */ /* 0x0003e2000c101904 */
[----:B------:R-:W-:-:S03]  /*02a0*/  @!P3 FMUL R13, R13, 0.10000000149011611938 ;  /* 0x3dcccccd0d0db820 */ /* 0x000fc60000400000 */
[----:B------:R1:W-:Y:S01]  /*02b0*/  @!P0 STG.E.U8 desc[UR4][R4.64], R17 ;  /* 0x0000001104008986 */ /* 0x0003e2000c101104 */
[----:B------:R-:W-:Y:S05]  /*02c0*/  @P0 EXIT ;  /* 0x000000000000094d */ /* 0x000fea0003800000 */
[----:B------:R-:W-:Y:S01]  /*02d0*/  STG.E desc[UR4][R6.64], R13 ;  /* 0x0000000d06007986 */ /* 0x000fe2000c101904 */
[----:B------:R-:W-:Y:S05]  /*02e0*/  EXIT ;  /* 0x000000000000794d */ /* 0x000fea0003800000 */
.L_x_0:
[----:B------:R-:W-:-:S00]  /*02f0*/  BRA `(.L_x_0) ;  /* 0xfffffffc00fc7947 */ /* 0x000fc0000383ffff */
[----:B------:R-:W-:-:S00]  /*0300*/  NOP ;  /* 0x0000000000007918 */ /* 0x000fc00000000000 */
[----:B------:R-:W-:-:S00]  /*0310*/  NOP ;  /* 0x0000000000007918 */ /* 0x000fc00000000000 */
[----:B------:R-:W-:-:S00]  /*0320*/  NOP ;  /* 0x0000000000007918 */ /* 0x000fc00000000000 */
[----:B------:R-:W-:-:S00]  /*0330*/  NOP ;  /* 0x0000000000007918 */ /* 0x000fc00000000000 */
[----:B------:R-:W-:-:S00]  /*0340*/  NOP ;  /* 0x0000000000007918 */ /* 0x000fc00000000000 */
[----:B------:R-:W-:-:S00]  /*0350*/  NOP ;  /* 0x0000000000007918 */ /* 0x000fc00000000000 */
[----:B------:R-:W-:-:S00]  /*0360*/  NOP ;  /* 0x0000000000007918 */ /* 0x000fc00000000000 */
[----:B------:R-:W-:-:S00]  /*0370*/  NOP ;  /* 0x0000000000007918 */ /* 0x000fc00000000000 */
.L_x_1:


//--------------------- .nv.constant0.triton_poi_fused_convolution_leaky_relu_31 --------------------------
	.section	.nv.constant0.triton_poi_fused_convolution_leaky_relu_31,"a",@progbits
	.sectionflags	@""
	.align	4
.nv.constant0.triton_poi_fused_convolution_leaky_relu_31:
	.zero		572
